//
// Generated by NVIDIA NVVM Compiler
//
// Compiler Build ID: CL-36424714
// Cuda compilation tools, release 13.0, V13.0.88
// Based on NVVM 20.0.0
//

.version 9.0
.target sm_100
.address_size 64

	// .globl	_Z16max_flops_kernelPf

.visible .entry _Z16max_flops_kernelPf(
	.param .u64 .ptr .align 1 _Z16max_flops_kernelPf_param_0
)
{
	.reg .pred 	%p<2>;
	.reg .b32 	%r<17>;
	.reg .b32 	%f<33>;
	.reg .b64 	%rd<9>;

	ld.param.u64 	%rd3, [_Z16max_flops_kernelPf_param_0];
	cvta.to.global.u64 	%rd4, %rd3;
	mov.u32 	%r10, %ctaid.x;
	mov.u32 	%r11, %ntid.x;
	mov.u32 	%r12, %tid.x;
	shl.b32 	%r13, %r12, 10;
	mad.lo.s32 	%r15, %r10, %r11, %r13;
	add.s32 	%r14, %r15, 1024;
	add.s64 	%rd1, %rd4, 32;
	add.s64 	%rd2, %rd4, -28;
	mov.b32 	%r16, 0;
$L__BB0_1:
	mul.wide.s32 	%rd5, %r15, 4;
	add.s64 	%rd6, %rd1, %rd5;
	mul.wide.s32 	%rd7, %r14, 4;
	add.s64 	%rd8, %rd2, %rd7;
	ld.global.f32 	%f1, [%rd6+-32];
	ld.global.f32 	%f2, [%rd8+28];
	st.global.f32 	[%rd6+-32], %f2;
	st.global.f32 	[%rd8+28], %f1;
	ld.global.f32 	%f3, [%rd6+-28];
	ld.global.f32 	%f4, [%rd8+24];
	st.global.f32 	[%rd6+-28], %f4;
	st.global.f32 	[%rd8+24], %f3;
	ld.global.f32 	%f5, [%rd6+-24];
	ld.global.f32 	%f6, [%rd8+20];
	st.global.f32 	[%rd6+-24], %f6;
	st.global.f32 	[%rd8+20], %f5;
	ld.global.f32 	%f7, [%rd6+-20];
	ld.global.f32 	%f8, [%rd8+16];
	st.global.f32 	[%rd6+-20], %f8;
	st.global.f32 	[%rd8+16], %f7;
	ld.global.f32 	%f9, [%rd6+-16];
	ld.global.f32 	%f10, [%rd8+12];
	st.global.f32 	[%rd6+-16], %f10;
	st.global.f32 	[%rd8+12], %f9;
	ld.global.f32 	%f11, [%rd6+-12];
	ld.global.f32 	%f12, [%rd8+8];
	st.global.f32 	[%rd6+-12], %f12;
	st.global.f32 	[%rd8+8], %f11;
	ld.global.f32 	%f13, [%rd6+-8];
	ld.global.f32 	%f14, [%rd8+4];
	st.global.f32 	[%rd6+-8], %f14;
	st.global.f32 	[%rd8+4], %f13;
	ld.global.f32 	%f15, [%rd6+-4];
	ld.global.f32 	%f16, [%rd8];
	st.global.f32 	[%rd6+-4], %f16;
	st.global.f32 	[%rd8], %f15;
	ld.global.f32 	%f17, [%rd6];
	ld.global.f32 	%f18, [%rd8+-4];
	st.global.f32 	[%rd6], %f18;
	st.global.f32 	[%rd8+-4], %f17;
	ld.global.f32 	%f19, [%rd6+4];
	ld.global.f32 	%f20, [%rd8+-8];
	st.global.f32 	[%rd6+4], %f20;
	st.global.f32 	[%rd8+-8], %f19;
	ld.global.f32 	%f21, [%rd6+8];
	ld.global.f32 	%f22, [%rd8+-12];
	st.global.f32 	[%rd6+8], %f22;
	st.global.f32 	[%rd8+-12], %f21;
	ld.global.f32 	%f23, [%rd6+12];
	ld.global.f32 	%f24, [%rd8+-16];
	st.global.f32 	[%rd6+12], %f24;
	st.global.f32 	[%rd8+-16], %f23;
	ld.global.f32 	%f25, [%rd6+16];
	ld.global.f32 	%f26, [%rd8+-20];
	st.global.f32 	[%rd6+16], %f26;
	st.global.f32 	[%rd8+-20], %f25;
	ld.global.f32 	%f27, [%rd6+20];
	ld.global.f32 	%f28, [%rd8+-24];
	st.global.f32 	[%rd6+20], %f28;
	st.global.f32 	[%rd8+-24], %f27;
	ld.global.f32 	%f29, [%rd6+24];
	ld.global.f32 	%f30, [%rd8+-28];
	st.global.f32 	[%rd6+24], %f30;
	st.global.f32 	[%rd8+-28], %f29;
	ld.global.f32 	%f31, [%rd6+28];
	ld.global.f32 	%f32, [%rd8+-32];
	st.global.f32 	[%rd6+28], %f32;
	st.global.f32 	[%rd8+-32], %f31;
	add.s32 	%r16, %r16, 16;
	add.s32 	%r15, %r15, 16;
	add.s32 	%r14, %r14, -16;
	setp.ne.s32 	%p1, %r16, 1024;
	@%p1 bra 	$L__BB0_1;
	ret;

}


// ===== COMPILED SASS (sm_100) =====

	.target	sm_100

	.elftype	@"ET_EXEC"


//--------------------- .note.nv.tkinfo           --------------------------
	.section	.note.nv.tkinfo,"",@"SHT_NOTE"
	.sectionflags	@"SHF_NOTE_NV_TKINFO"
	.tkinfo
        /*0018*/ 	.word	0x00000002
        /*0030*/ 	.string	""
        /*0030*/ 	.string	"ptxas"
        /*0030*/ 	.string	"Cuda compilation tools, release 13.0, V13.0.88"
        /*0030*/ 	.string	"Build cuda_13.0.r13.0/compiler.36424714_0"
        /*0030*/ 	.string	"-arch sm_100 -m 64 "



//--------------------- .note.nv.cuinfo           --------------------------
	.section	.note.nv.cuinfo,"",@"SHT_NOTE"
	.sectionflags	@"SHF_NOTE_NV_CUINFO"
        /*0018*/ 	.short	0x0002
        /*001a*/ 	.short	0x0064
        /*001c*/ 	.short	0x0082
	.zero		2


//--------------------- .nv.info                  --------------------------
	.section	.nv.info,"",@"SHT_CUDA_INFO"
	.align	4


	//----- nvinfo : EIATTR_REGCOUNT
	.align		4
        /*0000*/ 	.byte	0x04, 0x2f
        /*0002*/ 	.short	(.L_1 - .L_0)
	.align		4
.L_0:
        /*0004*/ 	.word	index@(_Z16max_flops_kernelPf)
        /*0008*/ 	.word	0x00000018


	//----- nvinfo : EIATTR_FRAME_SIZE
	.align		4
.L_1:
        /*000c*/ 	.byte	0x04, 0x11
        /*000e*/ 	.short	(.L_3 - .L_2)
	.align		4
.L_2:
        /*0010*/ 	.word	index@(_Z16max_flops_kernelPf)
        /*0014*/ 	.word	0x00000000


	//----- nvinfo : EIATTR_MIN_STACK_SIZE
	.align		4
.L_3:
        /*0018*/ 	.byte	0x04, 0x12
        /*001a*/ 	.short	(.L_5 - .L_4)
	.align		4
.L_4:
        /*001c*/ 	.word	index@(_Z16max_flops_kernelPf)
        /*0020*/ 	.word	0x00000000
.L_5:


//--------------------- .nv.compat                --------------------------
	.section	.nv.compat,"",@"SHT_CUDA_COMPAT_INFO"
	.align	4
        /*0000*/ 	.byte	0x02, 0x09, 0x00, 0x00, 0x02, 0x02, 0x01, 0x00, 0x02, 0x05, 0x05, 0x00, 0x03, 0x07, 0x01, 0x01
        /*0010*/ 	.byte	0x02, 0x03, 0x00, 0x00, 0x02, 0x06, 0x01, 0x00, 0x04, 0x0b, 0x08, 0x00, 0x09, 0x00, 0x00, 0x00
        /*0020*/ 	.byte	0x00, 0x00, 0x00, 0x00


//--------------------- .nv.info._Z16max_flops_kernelPf --------------------------
	.section	.nv.info._Z16max_flops_kernelPf,"",@"SHT_CUDA_INFO"
	.sectionflags	@""
	.align	4


	//----- nvinfo : EIATTR_CUDA_API_VERSION
	.align		4
        /*0000*/ 	.byte	0x04, 0x37
        /*0002*/ 	.short	(.L_7 - .L_6)
.L_6:
        /*0004*/ 	.word	0x00000082


	//----- nvinfo : EIATTR_KPARAM_INFO
	.align		4
.L_7:
        /*0008*/ 	.byte	0x04, 0x17
        /*000a*/ 	.short	(.L_9 - .L_8)
.L_8:
        /*000c*/ 	.word	0x00000000
        /*0010*/ 	.short	0x0000
        /*0012*/ 	.short	0x0000
        /*0014*/ 	.byte	0x00, 0xf5, 0x21, 0x00


	//----- nvinfo : EIATTR_SPARSE_MMA_MASK
	.align		4
.L_9:
        /*0018*/ 	.byte	0x03, 0x50
        /*001a*/ 	.short	0x0000


	//----- nvinfo : EIATTR_MAXREG_COUNT
	.align		4
        /*001c*/ 	.byte	0x03, 0x1b
        /*001e*/ 	.short	0x00ff


	//----- nvinfo : EIATTR_MERCURY_ISA_VERSION
	.align		4
        /*0020*/ 	.byte	0x03, 0x5f
        /*0022*/ 	.short	0x0101


	//----- nvinfo : EIATTR_VRC_CTA_INIT_COUNT
	.align		4
        /*0024*/ 	.byte	0x02, 0x4a
	.zero		1
	.zero		1


	//----- nvinfo : EIATTR_EXIT_INSTR_OFFSETS
	.align		4
        /*0028*/ 	.byte	0x04, 0x1c
        /*002a*/ 	.short	(.L_11 - .L_10)


	//   ....[0]....
.L_10:
        /*002c*/ 	.word	0x00000590


	//----- nvinfo : EIATTR_CBANK_PARAM_SIZE
	.align		4
.L_11:
        /*0030*/ 	.byte	0x03, 0x19
        /*0032*/ 	.short	0x0008


	//----- nvinfo : EIATTR_PARAM_CBANK
	.align		4
        /*0034*/ 	.byte	0x04, 0x0a
        /*0036*/ 	.short	(.L_13 - .L_12)
	.align		4
.L_12:
        /*0038*/ 	.word	index@(.nv.constant0._Z16max_flops_kernelPf)
        /*003c*/ 	.short	0x0380
        /*003e*/ 	.short	0x0008


	//----- nvinfo : EIATTR_SW_WAR
	.align		4
.L_13:
        /*0040*/ 	.byte	0x04, 0x36
        /*0042*/ 	.short	(.L_15 - .L_14)
.L_14:
        /*0044*/ 	.word	0x00000008
.L_15:


//--------------------- .nv.callgraph             --------------------------
	.section	.nv.callgraph,"",@"SHT_CUDA_CALLGRAPH"
	.align	4
	.sectionentsize	8
	.align		4
        /*0000*/ 	.word	0x00000000
	.align		4
        /*0004*/ 	.word	0xffffffff
	.align		4
        /*0008*/ 	.word	0x00000000
	.align		4
        /*000c*/ 	.word	0xfffffffe
	.align		4
        /*0010*/ 	.word	0x00000000
	.align		4
        /*0014*/ 	.word	0xfffffffd
	.align		4
        /*0018*/ 	.word	0x00000000
	.align		4
        /*001c*/ 	.word	0xfffffffc


//--------------------- .text._Z16max_flops_kernelPf --------------------------
	.section	.text._Z16max_flops_kernelPf,"ax",@progbits
	.align	128
        .global         _Z16max_flops_kernelPf
        .type           _Z16max_flops_kernelPf,@function
        .size           _Z16max_flops_kernelPf,(.L_x_2 - _Z16max_flops_kernelPf)
        .other          _Z16max_flops_kernelPf,@"STO_CUDA_ENTRY STV_DEFAULT"
_Z16max_flops_kernelPf:
.text._Z16max_flops_kernelPf:
[----:B------:R-:W-:Y:S01]  /*0000*/  LDC R1, c[0x0][0x37c] ;  /* 0x0000df00ff017b82 */ /* 0x000fe20000000800 */
[----:B------:R-:W0:Y:S07]  /*0010*/  S2R R6, SR_TID.X ;  /* 0x0000000000067919 */ /* 0x000e2e0000002100 */
[----:B------:R-:W1:Y:S01]  /*0020*/  S2UR UR4, SR_CTAID.X ;  /* 0x00000000000479c3 */ /* 0x000e620000002500 */
[----:B------:R-:W2:Y:S01]  /*0030*/  LDCU.64 UR6, c[0x0][0x380] ;  /* 0x00007000ff0677ac */ /* 0x000ea20008000a00 */
[----:B------:R-:W3:Y:S06]  /*0040*/  LDCU.64 UR8, c[0x0][0x358] ;  /* 0x00006b00ff0877ac */ /* 0x000eec0008000a00 */
[----:B------:R-:W1:Y:S01]  /*0050*/  LDC R3, c[0x0][0x360] ;  /* 0x0000d800ff037b82 */ /* 0x000e620000000800 */
[----:B--2---:R-:W-:-:S02]  /*0060*/  UIADD3 UR10, UP0, UPT, UR6, 0x20, URZ ;  /* 0x00000020060a7890 */ /* 0x004fc4000ff1e0ff */
[----:B------:R-:W-:Y:S02]  /*0070*/  UIADD3 UR5, UP1, UPT, UR6, -0x1c, URZ ;  /* 0xffffffe406057890 */ /* 0x000fe4000ff3e0ff */
[----:B------:R-:W-:Y:S02]  /*0080*/  UIADD3.X UR11, UPT, UPT, URZ, UR7, URZ, UP0, !UPT ;  /* 0x00000007ff0b7290 */ /* 0x000fe400087fe4ff */
[----:B------:R-:W-:Y:S01]  /*0090*/  UIADD3.X UR6, UPT, UPT, UR7, -0x1, URZ, UP1, !UPT ;  /* 0xffffffff07067890 */ /* 0x000fe20008ffe4ff */
[----:B0-----:R-:W-:-:S05]  /*00a0*/  SHF.L.U32 R6, R6, 0xa, RZ ;  /* 0x0000000a06067819 */ /* 0x001fca00000006ff */
[----:B-1----:R-:W-:Y:S01]  /*00b0*/  IMAD R6, R3, UR4, R6 ;  /* 0x0000000403067c24 */ /* 0x002fe2000f8e0206 */
[----:B------:R-:W-:-:S04]  /*00c0*/  UMOV UR4, URZ ;  /* 0x000000ff00047c82 */ /* 0x000fc80008000000 */
[----:B---3--:R-:W-:-:S07]  /*00d0*/  IADD3 R0, PT, PT, R6, 0x400, RZ ;  /* 0x0000040006007810 */ /* 0x008fce0007ffe0ff */
.L_x_0:
[----:B-1----:R-:W-:Y:S01]  /*00e0*/  MOV R2, UR5 ;  /* 0x0000000500027c02 */ /* 0x002fe20008000f00 */
[----:B------:R-:W-:Y:S01]  /*00f0*/  IMAD.U32 R3, RZ, RZ, UR6 ;  /* 0x00000006ff037e24 */ /* 0x000fe2000f8e00ff */
[----:B------:R-:W-:Y:S01]  /*0100*/  MOV R4, UR10 ;  /* 0x0000000a00047c02 */ /* 0x000fe20008000f00 */
[----:B------:R-:W-:Y:S02]  /*0110*/  IMAD.U32 R5, RZ, RZ, UR11 ;  /* 0x0000000bff057e24 */ /* 0x000fe4000f8e00ff */
[----:B------:R-:W-:-:S04]  /*0120*/  IMAD.WIDE R2, R0, 0x4, R2 ;  /* 0x0000000400027825 */ /* 0x000fc800078e0202 */
[C---:B------:R-:W-:Y:S01]  /*0130*/  IMAD.WIDE R4, R6.reuse, 0x4, R4 ;  /* 0x0000000406047825 */ /* 0x040fe200078e0204 */
[----:B------:R-:W2:Y:S04]  /*0140*/  LDG.E R9, desc[UR8][R2.64+0x1c] ;  /* 0x00001c0802097981 */ /* 0x000ea8000c1e1900 */
[----:B------:R-:W3:Y:S04]  /*0150*/  LDG.E R7, desc[UR8][R4.64+-0x20] ;  /* 0xffffe00804077981 */ /* 0x000ee8000c1e1900 */
[----:B--2---:R0:W-:Y:S04]  /*0160*/  STG.E desc[UR8][R4.64+-0x20], R9 ;  /* 0xffffe00904007986 */ /* 0x0041e8000c101908 */
[----:B---3--:R1:W-:Y:S04]  /*0170*/  STG.E desc[UR8][R2.64+0x1c], R7 ;  /* 0x00001c0702007986 */ /* 0x0083e8000c101908 */
[----:B------:R-:W2:Y:S04]  /*0180*/  LDG.E R13, desc[UR8][R2.64+0x18] ;  /* 0x00001808020d7981 */ /* 0x000ea8000c1e1900 */
[----:B------:R-:W3:Y:S04]  /*0190*/  LDG.E R11, desc[UR8][R4.64+-0x1c] ;  /* 0xffffe408040b7981 */ /* 0x000ee8000c1e1900 */
[----:B--2---:R2:W-:Y:S04]  /*01a0*/  STG.E desc[UR8][R4.64+-0x1c], R13 ;  /* 0xffffe40d04007986 */ /* 0x0045e8000c101908 */
[----:B---3--:R3:W-:Y:S04]  /*01b0*/  STG.E desc[UR8][R2.64+0x18], R11 ;  /* 0x0000180b02007986 */ /* 0x0087e8000c101908 */
[----:B------:R-:W4:Y:S04]  /*01c0*/  LDG.E R17, desc[UR8][R2.64+0x14] ;  /* 0x0000140802117981 */ /* 0x000f28000c1e1900 */
[----:B------:R-:W5:Y:S04]  /*01d0*/  LDG.E R15, desc[UR8][R4.64+-0x18] ;  /* 0xffffe808040f7981 */ /* 0x000f68000c1e1900 */
[----:B----4-:R4:W-:Y:S04]  /*01e0*/  STG.E desc[UR8][R4.64+-0x18], R17 ;  /* 0xffffe81104007986 */ /* 0x0109e8000c101908 */
[----:B-----5:R5:W-:Y:S04]  /*01f0*/  STG.E desc[UR8][R2.64+0x14], R15 ;  /* 0x0000140f02007986 */ /* 0x020be8000c101908 */
[----:B------:R-:W2:Y:S04]  /*0200*/  LDG.E R19, desc[UR8][R2.64+0x10] ;  /* 0x0000100802137981 */ /* 0x000ea8000c1e1900 */
[----:B0-----:R-:W3:Y:S04]  /*0210*/  LDG.E R9, desc[UR8][R4.64+-0x14] ;  /* 0xffffec0804097981 */ /* 0x001ee8000c1e1900 */
[----:B--2---:R0:W-:Y:S04]  /*0220*/  STG.E desc[UR8][R4.64+-0x14], R19 ;  /* 0xffffec1304007986 */ /* 0x0041e8000c101908 */
[----:B---3--:R2:W-:Y:S04]  /*0230*/  STG.E desc[UR8][R2.64+0x10], R9 ;  /* 0x0000100902007986 */ /* 0x0085e8000c101908 */
[----:B------:R-:W3:Y:S04]  /*0240*/  LDG.E R21, desc[UR8][R2.64+0xc] ;  /* 0x00000c0802157981 */ /* 0x000ee8000c1e1900 */
[----:B-1----:R-:W4:Y:S04]  /*0250*/  LDG.E R7, desc[UR8][R4.64+-0x10] ;  /* 0xfffff00804077981 */ /* 0x002f28000c1e1900 */
[----:B---3--:R1:W-:Y:S04]  /*0260*/  STG.E desc[UR8][R4.64+-0x10], R21 ;  /* 0xfffff01504007986 */ /* 0x0083e8000c101908 */
[----:B----4-:R3:W-:Y:S04]  /*0270*/  STG.E desc[UR8][R2.64+0xc], R7 ;  /* 0x00000c0702007986 */ /* 0x0107e8000c101908 */
[----:B------:R-:W4:Y:S04]  /*0280*/  LDG.E R13, desc[UR8][R2.64+0x8] ;  /* 0x00000808020d7981 */ /* 0x000f28000c1e1900 */
[----:B------:R-:W5:Y:S04]  /*0290*/  LDG.E R11, desc[UR8][R4.64+-0xc] ;  /* 0xfffff408040b7981 */ /* 0x000f68000c1e1900 */
[----:B----4-:R4:W-:Y:S04]  /*02a0*/  STG.E desc[UR8][R4.64+-0xc], R13 ;  /* 0xfffff40d04007986 */ /* 0x0109e8000c101908 */
[----:B-----5:R5:W-:Y:S04]  /*02b0*/  STG.E desc[UR8][R2.64+0x8], R11 ;  /* 0x0000080b02007986 */ /* 0x020be8000c101908 */
[----:B------:R-:W2:Y:S04]  /*02c0*/  LDG.E R17, desc[UR8][R2.64+0x4] ;  /* 0x0000040802117981 */ /* 0x000ea8000c1e1900 */
[----:B------:R-:W3:Y:S04]  /*02d0*/  LDG.E R15, desc[UR8][R4.64+-0x8] ;  /* 0xfffff808040f7981 */ /* 0x000ee8000c1e1900 */
[----:B--2---:R2:W-:Y:S04]  /*02e0*/  STG.E desc[UR8][R4.64+-0x8], R17 ;  /* 0xfffff81104007986 */ /* 0x0045e8000c101908 */
[----:B---3--:R3:W-:Y:S04]  /*02f0*/  STG.E desc[UR8][R2.64+0x4], R15 ;  /* 0x0000040f02007986 */ /* 0x0087e8000c101908 */
[----:B0-----:R-:W4:Y:S04]  /*0300*/  LDG.E R19, desc[UR8][R2.64] ;  /* 0x0000000802137981 */ /* 0x001f28000c1e1900 */
[----:B------:R-:W5:Y:S04]  /*0310*/  LDG.E R9, desc[UR8][R4.64+-0x4] ;  /* 0xfffffc0804097981 */ /* 0x000f68000c1e1900 */
[----:B----4-:R0:W-:Y:S04]  /*0320*/  STG.E desc[UR8][R4.64+-0x4], R19 ;  /* 0xfffffc1304007986 */ /* 0x0101e8000c101908 */
[----:B-----5:R4:W-:Y:S04]  /*0330*/  STG.E desc[UR8][R2.64], R9 ;  /* 0x0000000902007986 */ /* 0x0209e8000c101908 */
[----:B-1----:R-:W5:Y:S04]  /*0340*/  LDG.E R21, desc[UR8][R2.64+-0x4] ;  /* 0xfffffc0802157981 */ /* 0x002f68000c1e1900 */
[----:B------:R-:W2:Y:S04]  /*0350*/  LDG.E R7, desc[UR8][R4.64] ;  /* 0x0000000804077981 */ /* 0x000ea8000c1e1900 */
[----:B-----5:R1:W-:Y:S04]  /*0360*/  STG.E desc[UR8][R4.64], R21 ;  /* 0x0000001504007986 */ /* 0x0203e8000c101908 */
[----:B--2---:R2:W-:Y:S04]  /*0370*/  STG.E desc[UR8][R2.64+-0x4], R7 ;  /* 0xfffffc0702007986 */ /* 0x0045e8000c101908 */
[----:B------:R-:W5:Y:S04]  /*0380*/  LDG.E R13, desc[UR8][R2.64+-0x8] ;  /* 0xfffff808020d7981 */ /* 0x000f68000c1e1900 */
[----:B------:R-:W3:Y:S04]  /*0390*/  LDG.E R11, desc[UR8][R4.64+0x4] ;  /* 0x00000408040b7981 */ /* 0x000ee8000c1e1900 */
[----:B-----5:R5:W-:Y:S04]  /*03a0*/  STG.E desc[UR8][R4.64+0x4], R13 ;  /* 0x0000040d04007986 */ /* 0x020be8000c101908 */
[----:B---3--:R3:W-:Y:S04]  /*03b0*/  STG.E desc[UR8][R2.64+-0x8], R11 ;  /* 0xfffff80b02007986 */ /* 0x0087e8000c101908 */
[----:B------:R-:W4:Y:S04]  /*03c0*/  LDG.E R17, desc[UR8][R2.64+-0xc] ;  /* 0xfffff40802117981 */ /* 0x000f28000c1e1900 */
[----:B------:R-:W2:Y:S04]  /*03d0*/  LDG.E R15, desc[UR8][R4.64+0x8] ;  /* 0x00000808040f7981 */ /* 0x000ea8000c1e1900 */
[----:B----4-:R4:W-:Y:S04]  /*03e0*/  STG.E desc[UR8][R4.64+0x8], R17 ;  /* 0x0000081104007986 */ /* 0x0109e8000c101908 */
[----:B--2---:R2:W-:Y:S04]  /*03f0*/  STG.E desc[UR8][R2.64+-0xc], R15 ;  /* 0xfffff40f02007986 */ /* 0x0045e8000c101908 */
[----:B0-----:R-:W5:Y:S04]  /*0400*/  LDG.E R19, desc[UR8][R2.64+-0x10] ;  /* 0xfffff00802137981 */ /* 0x001f68000c1e1900 */
[----:B------:R-:W3:Y:S04]  /*0410*/  LDG.E R9, desc[UR8][R4.64+0xc] ;  /* 0x00000c0804097981 */ /* 0x000ee8000c1e1900 */
[----:B-----5:R0:W-:Y:S04]  /*0420*/  STG.E desc[UR8][R4.64+0xc], R19 ;  /* 0x00000c1304007986 */ /* 0x0201e8000c101908 */
[----:B---3--:R3:W-:Y:S04]  /*0430*/  STG.E desc[UR8][R2.64+-0x10], R9 ;  /* 0xfffff00902007986 */ /* 0x0087e8000c101908 */
[----:B-1----:R-:W5:Y:S04]  /*0440*/  LDG.E R21, desc[UR8][R2.64+-0x14] ;  /* 0xffffec0802157981 */ /* 0x002f68000c1e1900 */
[----:B------:R-:W4:Y:S04]  /*0450*/  LDG.E R7, desc[UR8][R4.64+0x10] ;  /* 0x0000100804077981 */ /* 0x000f28000c1e1900 */
[----:B-----5:R1:W-:Y:S04]  /*0460*/  STG.E desc[UR8][R4.64+0x10], R21 ;  /* 0x0000101504007986 */ /* 0x0203e8000c101908 */
[----:B----4-:R1:W-:Y:S04]  /*0470*/  STG.E desc[UR8][R2.64+-0x14], R7 ;  /* 0xffffec0702007986 */ /* 0x0103e8000c101908 */
[----:B------:R-:W4:Y:S04]  /*0480*/  LDG.E R13, desc[UR8][R2.64+-0x18] ;  /* 0xffffe808020d7981 */ /* 0x000f28000c1e1900 */
[----:B------:R-:W5:Y:S04]  /*0490*/  LDG.E R11, desc[UR8][R4.64+0x14] ;  /* 0x00001408040b7981 */ /* 0x000f68000c1e1900 */
[----:B----4-:R1:W-:Y:S04]  /*04a0*/  STG.E desc[UR8][R4.64+0x14], R13 ;  /* 0x0000140d04007986 */ /* 0x0103e8000c101908 */
[----:B-----5:R1:W-:Y:S04]  /*04b0*/  STG.E desc[UR8][R2.64+-0x18], R11 ;  /* 0xffffe80b02007986 */ /* 0x0203e8000c101908 */
[----:B------:R-:W4:Y:S04]  /*04c0*/  LDG.E R17, desc[UR8][R2.64+-0x1c] ;  /* 0xffffe40802117981 */ /* 0x000f28000c1e1900 */
[----:B--2---:R-:W2:Y:S04]  /*04d0*/  LDG.E R15, desc[UR8][R4.64+0x18] ;  /* 0x00001808040f7981 */ /* 0x004ea8000c1e1900 */
[----:B----4-:R1:W-:Y:S04]  /*04e0*/  STG.E desc[UR8][R4.64+0x18], R17 ;  /* 0x0000181104007986 */ /* 0x0103e8000c101908 */
[----:B--2---:R1:W-:Y:S04]  /*04f0*/  STG.E desc[UR8][R2.64+-0x1c], R15 ;  /* 0xffffe40f02007986 */ /* 0x0043e8000c101908 */
[----:B0-----:R-:W2:Y:S04]  /*0500*/  LDG.E R19, desc[UR8][R2.64+-0x20] ;  /* 0xffffe00802137981 */ /* 0x001ea8000c1e1900 */
[----:B---3--:R-:W3:Y:S01]  /*0510*/  LDG.E R9, desc[UR8][R4.64+0x1c] ;  /* 0x00001c0804097981 */ /* 0x008ee2000c1e1900 */
[----:B------:R-:W-:Y:S01]  /*0520*/  UIADD3 UR4, UPT, UPT, UR4, 0x10, URZ ;  /* 0x0000001004047890 */ /* 0x000fe2000fffe0ff */
[----:B------:R-:W-:-:S02]  /*0530*/  IADD3 R6, PT, PT, R6, 0x10, RZ ;  /* 0x0000001006067810 */ /* 0x000fc40007ffe0ff */
[----:B------:R-:W-:Y:S01]  /*0540*/  IADD3 R0, PT, PT, R0, -0x10, RZ ;  /* 0xfffffff000007810 */ /* 0x000fe20007ffe0ff */
[----:B------:R-:W-:Y:S01]  /*0550*/  UISETP.NE.AND UP0, UPT, UR4, 0x400, UPT ;  /* 0x000004000400788c */ /* 0x000fe2000bf05270 */
[----:B--2---:R1:W-:Y:S04]  /*0560*/  STG.E desc[UR8][R4.64+0x1c], R19 ;  /* 0x00001c1304007986 */ /* 0x0043e8000c101908 */
[----:B---3--:R1:W-:Y:S04]  /*0570*/  STG.E desc[UR8][R2.64+-0x20], R9 ;  /* 0xffffe00902007986 */ /* 0x0083e8000c101908 */
[----:B------:R-:W-:Y:S05]  /*0580*/  BRA.U UP0, `(.L_x_0) ;  /* 0xfffffff900d47547 */ /* 0x000fea000b83ffff */
[----:B------:R-:W-:Y:S05]  /*0590*/  EXIT ;  /* 0x000000000000794d */ /* 0x000fea0003800000 */
.L_x_1:
[----:B------:R-:W-:-:S00]  /*05a0*/  BRA `(.L_x_1) ;  /* 0xfffffffc00fc7947 */ /* 0x000fc0000383ffff */
[----:B------:R-:W-:-:S00]  /*05b0*/  NOP ;  /* 0x0000000000007918 */ /* 0x000fc00000000000 */
        /* <DEDUP_REMOVED lines=12> */
.L_x_2:


//--------------------- .nv.shared.reserved.0     --------------------------
	.section	.nv.shared.reserved.0,"aw",@nobits
	.weak		__nv_reservedSMEM_offset_0_alias
	.size		__nv_reservedSMEM_offset_0_alias, 0, 64
	.other		__nv_reservedSMEM_offset_0_alias,@"STO_CUDA_RESERVED_SHARED STV_DEFAULT"
__nv_reservedSMEM_offset_0_alias:
	.zero		0
	.zero		64


//--------------------- .nv.constant0._Z16max_flops_kernelPf --------------------------
	.section	.nv.constant0._Z16max_flops_kernelPf,"a",@progbits
	.sectionflags	@""
	.align	4
.nv.constant0._Z16max_flops_kernelPf:
	.zero		904


//--------------------- SYMBOLS --------------------------

	.type		.nv.reservedSmem.offset0,@object
	.size		.nv.reservedSmem.offset0,0x4
